//
// Generated by NVIDIA NVVM Compiler
//
// Compiler Build ID: CL-36424714
// Cuda compilation tools, release 13.0, V13.0.88
// Based on NVVM 20.0.0
//

.version 9.0
.target sm_100
.address_size 64

	// .globl	_Z9selecsortPii

.visible .entry _Z9selecsortPii(
	.param .u64 .ptr .align 1 _Z9selecsortPii_param_0,
	.param .u32 _Z9selecsortPii_param_1
)
{
	.reg .pred 	%p<45>;
	.reg .b16 	%rs<15>;
	.reg .b32 	%r<181>;
	.reg .b64 	%rd<77>;

	ld.param.u64 	%rd4, [_Z9selecsortPii_param_0];
	ld.param.u32 	%r34, [_Z9selecsortPii_param_1];
	cvta.to.global.u64 	%rd1, %rd4;
	mov.u32 	%r35, %ctaid.x;
	mov.u32 	%r36, %ntid.x;
	mov.u32 	%r37, %tid.x;
	mad.lo.s32 	%r1, %r35, %r36, %r37;
	setp.ge.s32 	%p1, %r1, %r34;
	@%p1 bra 	$L__BB0_20;
	add.s32 	%r2, %r34, -1;
	setp.lt.s32 	%p2, %r34, 2;
	@%p2 bra 	$L__BB0_20;
	mul.wide.u32 	%rd5, %r1, 4;
	add.s64 	%rd2, %rd1, %rd5;
	add.s32 	%r3, %r34, -2;
	cvt.u16.u32 	%rs1, %r34;
	mov.b32 	%r167, 0;
	mov.b16 	%rs13, 0;
	mov.u16 	%rs14, %rs13;
$L__BB0_3:
	sub.s32 	%r5, %r2, %r167;
	sub.s32 	%r40, %r3, %r167;
	add.s32 	%r6, %r167, 1;
	setp.lt.u32 	%p3, %r40, 15;
	mov.u32 	%r175, %r6;
	mov.u32 	%r180, %r167;
	@%p3 bra 	$L__BB0_7;
	and.b32  	%r41, %r5, -16;
	neg.s32 	%r168, %r41;
	mov.u32 	%r169, %r167;
	mov.u32 	%r180, %r167;
$L__BB0_5:
	.pragma "nounroll";
	add.s32 	%r42, %r169, 1;
	mul.wide.u32 	%rd6, %r42, 4;
	add.s64 	%rd7, %rd1, %rd6;
	ld.global.u32 	%r43, [%rd7];
	mul.wide.s32 	%rd8, %r180, 4;
	add.s64 	%rd9, %rd1, %rd8;
	ld.global.u32 	%r44, [%rd9];
	setp.lt.s32 	%p4, %r43, %r44;
	selp.b32 	%r45, %r42, %r180, %p4;
	ld.global.u32 	%r46, [%rd7+4];
	mul.wide.s32 	%rd10, %r45, 4;
	add.s64 	%rd11, %rd1, %rd10;
	ld.global.u32 	%r47, [%rd11];
	setp.lt.s32 	%p5, %r46, %r47;
	add.s32 	%r48, %r169, 2;
	selp.b32 	%r49, %r48, %r45, %p5;
	ld.global.u32 	%r50, [%rd7+8];
	mul.wide.s32 	%rd12, %r49, 4;
	add.s64 	%rd13, %rd1, %rd12;
	ld.global.u32 	%r51, [%rd13];
	setp.lt.s32 	%p6, %r50, %r51;
	add.s32 	%r52, %r169, 3;
	selp.b32 	%r53, %r52, %r49, %p6;
	ld.global.u32 	%r54, [%rd7+12];
	mul.wide.s32 	%rd14, %r53, 4;
	add.s64 	%rd15, %rd1, %rd14;
	ld.global.u32 	%r55, [%rd15];
	setp.lt.s32 	%p7, %r54, %r55;
	add.s32 	%r56, %r169, 4;
	selp.b32 	%r57, %r56, %r53, %p7;
	ld.global.u32 	%r58, [%rd7+16];
	mul.wide.s32 	%rd16, %r57, 4;
	add.s64 	%rd17, %rd1, %rd16;
	ld.global.u32 	%r59, [%rd17];
	setp.lt.s32 	%p8, %r58, %r59;
	add.s32 	%r60, %r169, 5;
	selp.b32 	%r61, %r60, %r57, %p8;
	ld.global.u32 	%r62, [%rd7+20];
	mul.wide.s32 	%rd18, %r61, 4;
	add.s64 	%rd19, %rd1, %rd18;
	ld.global.u32 	%r63, [%rd19];
	setp.lt.s32 	%p9, %r62, %r63;
	add.s32 	%r64, %r169, 6;
	selp.b32 	%r65, %r64, %r61, %p9;
	ld.global.u32 	%r66, [%rd7+24];
	mul.wide.s32 	%rd20, %r65, 4;
	add.s64 	%rd21, %rd1, %rd20;
	ld.global.u32 	%r67, [%rd21];
	setp.lt.s32 	%p10, %r66, %r67;
	add.s32 	%r68, %r169, 7;
	selp.b32 	%r69, %r68, %r65, %p10;
	ld.global.u32 	%r70, [%rd7+28];
	mul.wide.s32 	%rd22, %r69, 4;
	add.s64 	%rd23, %rd1, %rd22;
	ld.global.u32 	%r71, [%rd23];
	setp.lt.s32 	%p11, %r70, %r71;
	add.s32 	%r72, %r169, 8;
	selp.b32 	%r73, %r72, %r69, %p11;
	ld.global.u32 	%r74, [%rd7+32];
	mul.wide.s32 	%rd24, %r73, 4;
	add.s64 	%rd25, %rd1, %rd24;
	ld.global.u32 	%r75, [%rd25];
	setp.lt.s32 	%p12, %r74, %r75;
	add.s32 	%r76, %r169, 9;
	selp.b32 	%r77, %r76, %r73, %p12;
	ld.global.u32 	%r78, [%rd7+36];
	mul.wide.s32 	%rd26, %r77, 4;
	add.s64 	%rd27, %rd1, %rd26;
	ld.global.u32 	%r79, [%rd27];
	setp.lt.s32 	%p13, %r78, %r79;
	add.s32 	%r80, %r169, 10;
	selp.b32 	%r81, %r80, %r77, %p13;
	ld.global.u32 	%r82, [%rd7+40];
	mul.wide.s32 	%rd28, %r81, 4;
	add.s64 	%rd29, %rd1, %rd28;
	ld.global.u32 	%r83, [%rd29];
	setp.lt.s32 	%p14, %r82, %r83;
	add.s32 	%r84, %r169, 11;
	selp.b32 	%r85, %r84, %r81, %p14;
	ld.global.u32 	%r86, [%rd7+44];
	mul.wide.s32 	%rd30, %r85, 4;
	add.s64 	%rd31, %rd1, %rd30;
	ld.global.u32 	%r87, [%rd31];
	setp.lt.s32 	%p15, %r86, %r87;
	add.s32 	%r88, %r169, 12;
	selp.b32 	%r89, %r88, %r85, %p15;
	ld.global.u32 	%r90, [%rd7+48];
	mul.wide.s32 	%rd32, %r89, 4;
	add.s64 	%rd33, %rd1, %rd32;
	ld.global.u32 	%r91, [%rd33];
	setp.lt.s32 	%p16, %r90, %r91;
	add.s32 	%r92, %r169, 13;
	selp.b32 	%r93, %r92, %r89, %p16;
	ld.global.u32 	%r94, [%rd7+52];
	mul.wide.s32 	%rd34, %r93, 4;
	add.s64 	%rd35, %rd1, %rd34;
	ld.global.u32 	%r95, [%rd35];
	setp.lt.s32 	%p17, %r94, %r95;
	add.s32 	%r96, %r169, 14;
	selp.b32 	%r97, %r96, %r93, %p17;
	ld.global.u32 	%r98, [%rd7+56];
	mul.wide.s32 	%rd36, %r97, 4;
	add.s64 	%rd37, %rd1, %rd36;
	ld.global.u32 	%r99, [%rd37];
	setp.lt.s32 	%p18, %r98, %r99;
	add.s32 	%r100, %r169, 15;
	selp.b32 	%r101, %r100, %r97, %p18;
	ld.global.u32 	%r102, [%rd7+60];
	mul.wide.s32 	%rd38, %r101, 4;
	add.s64 	%rd39, %rd1, %rd38;
	ld.global.u32 	%r103, [%rd39];
	setp.lt.s32 	%p19, %r102, %r103;
	add.s32 	%r169, %r169, 16;
	selp.b32 	%r180, %r169, %r101, %p19;
	add.s32 	%r168, %r168, 16;
	setp.ne.s32 	%p20, %r168, 0;
	@%p20 bra 	$L__BB0_5;
	add.s32 	%r175, %r169, 1;
$L__BB0_7:
	and.b32  	%r104, %r5, 15;
	setp.eq.s32 	%p21, %r104, 0;
	@%p21 bra 	$L__BB0_17;
	not.b16 	%rs9, %rs14;
	add.s16 	%rs10, %rs9, %rs1;
	cvt.u32.u16 	%r106, %rs10;
	and.b32  	%r18, %r106, 15;
	add.s32 	%r107, %r18, -1;
	setp.lt.u32 	%p22, %r107, 7;
	@%p22 bra 	$L__BB0_10;
	mul.wide.u32 	%rd40, %r175, 4;
	add.s64 	%rd41, %rd1, %rd40;
	ld.global.u32 	%r108, [%rd41];
	mul.wide.s32 	%rd42, %r180, 4;
	add.s64 	%rd43, %rd1, %rd42;
	ld.global.u32 	%r109, [%rd43];
	setp.lt.s32 	%p23, %r108, %r109;
	selp.b32 	%r110, %r175, %r180, %p23;
	add.s32 	%r111, %r175, 1;
	ld.global.u32 	%r112, [%rd41+4];
	mul.wide.s32 	%rd44, %r110, 4;
	add.s64 	%rd45, %rd1, %rd44;
	ld.global.u32 	%r113, [%rd45];
	setp.lt.s32 	%p24, %r112, %r113;
	selp.b32 	%r114, %r111, %r110, %p24;
	add.s32 	%r115, %r175, 2;
	ld.global.u32 	%r116, [%rd41+8];
	mul.wide.s32 	%rd46, %r114, 4;
	add.s64 	%rd47, %rd1, %rd46;
	ld.global.u32 	%r117, [%rd47];
	setp.lt.s32 	%p25, %r116, %r117;
	selp.b32 	%r118, %r115, %r114, %p25;
	add.s32 	%r119, %r175, 3;
	ld.global.u32 	%r120, [%rd41+12];
	mul.wide.s32 	%rd48, %r118, 4;
	add.s64 	%rd49, %rd1, %rd48;
	ld.global.u32 	%r121, [%rd49];
	setp.lt.s32 	%p26, %r120, %r121;
	selp.b32 	%r122, %r119, %r118, %p26;
	add.s32 	%r123, %r175, 4;
	ld.global.u32 	%r124, [%rd41+16];
	mul.wide.s32 	%rd50, %r122, 4;
	add.s64 	%rd51, %rd1, %rd50;
	ld.global.u32 	%r125, [%rd51];
	setp.lt.s32 	%p27, %r124, %r125;
	selp.b32 	%r126, %r123, %r122, %p27;
	add.s32 	%r127, %r175, 5;
	ld.global.u32 	%r128, [%rd41+20];
	mul.wide.s32 	%rd52, %r126, 4;
	add.s64 	%rd53, %rd1, %rd52;
	ld.global.u32 	%r129, [%rd53];
	setp.lt.s32 	%p28, %r128, %r129;
	selp.b32 	%r130, %r127, %r126, %p28;
	add.s32 	%r131, %r175, 6;
	ld.global.u32 	%r132, [%rd41+24];
	mul.wide.s32 	%rd54, %r130, 4;
	add.s64 	%rd55, %rd1, %rd54;
	ld.global.u32 	%r133, [%rd55];
	setp.lt.s32 	%p29, %r132, %r133;
	selp.b32 	%r134, %r131, %r130, %p29;
	add.s32 	%r135, %r175, 7;
	ld.global.u32 	%r136, [%rd41+28];
	mul.wide.s32 	%rd56, %r134, 4;
	add.s64 	%rd57, %rd1, %rd56;
	ld.global.u32 	%r137, [%rd57];
	setp.lt.s32 	%p30, %r136, %r137;
	selp.b32 	%r180, %r135, %r134, %p30;
	add.s32 	%r175, %r175, 8;
$L__BB0_10:
	and.b32  	%r138, %r18, 7;
	setp.eq.s32 	%p31, %r138, 0;
	@%p31 bra 	$L__BB0_17;
	not.b16 	%rs11, %rs13;
	add.s16 	%rs12, %rs11, %rs1;
	cvt.u32.u16 	%r140, %rs12;
	and.b32  	%r141, %r140, 7;
	and.b32  	%r24, %r140, 3;
	add.s32 	%r142, %r141, -1;
	setp.lt.u32 	%p32, %r142, 3;
	@%p32 bra 	$L__BB0_13;
	mul.wide.u32 	%rd58, %r175, 4;
	add.s64 	%rd59, %rd1, %rd58;
	ld.global.u32 	%r143, [%rd59];
	mul.wide.s32 	%rd60, %r180, 4;
	add.s64 	%rd61, %rd1, %rd60;
	ld.global.u32 	%r144, [%rd61];
	setp.lt.s32 	%p33, %r143, %r144;
	selp.b32 	%r145, %r175, %r180, %p33;
	add.s32 	%r146, %r175, 1;
	ld.global.u32 	%r147, [%rd59+4];
	mul.wide.s32 	%rd62, %r145, 4;
	add.s64 	%rd63, %rd1, %rd62;
	ld.global.u32 	%r148, [%rd63];
	setp.lt.s32 	%p34, %r147, %r148;
	selp.b32 	%r149, %r146, %r145, %p34;
	add.s32 	%r150, %r175, 2;
	ld.global.u32 	%r151, [%rd59+8];
	mul.wide.s32 	%rd64, %r149, 4;
	add.s64 	%rd65, %rd1, %rd64;
	ld.global.u32 	%r152, [%rd65];
	setp.lt.s32 	%p35, %r151, %r152;
	selp.b32 	%r153, %r150, %r149, %p35;
	add.s32 	%r154, %r175, 3;
	ld.global.u32 	%r155, [%rd59+12];
	mul.wide.s32 	%rd66, %r153, 4;
	add.s64 	%rd67, %rd1, %rd66;
	ld.global.u32 	%r156, [%rd67];
	setp.lt.s32 	%p36, %r155, %r156;
	selp.b32 	%r180, %r154, %r153, %p36;
	add.s32 	%r175, %r175, 4;
$L__BB0_13:
	setp.eq.s32 	%p37, %r24, 0;
	@%p37 bra 	$L__BB0_17;
	mul.wide.u32 	%rd68, %r175, 4;
	add.s64 	%rd3, %rd1, %rd68;
	ld.global.u32 	%r157, [%rd3];
	mul.wide.s32 	%rd69, %r180, 4;
	add.s64 	%rd70, %rd1, %rd69;
	ld.global.u32 	%r158, [%rd70];
	setp.lt.s32 	%p38, %r157, %r158;
	selp.b32 	%r180, %r175, %r180, %p38;
	setp.eq.s32 	%p39, %r24, 1;
	@%p39 bra 	$L__BB0_17;
	add.s32 	%r159, %r175, 1;
	ld.global.u32 	%r160, [%rd3+4];
	mul.wide.s32 	%rd71, %r180, 4;
	add.s64 	%rd72, %rd1, %rd71;
	ld.global.u32 	%r161, [%rd72];
	setp.lt.s32 	%p40, %r160, %r161;
	selp.b32 	%r180, %r159, %r180, %p40;
	setp.eq.s32 	%p41, %r24, 2;
	@%p41 bra 	$L__BB0_17;
	add.s32 	%r162, %r175, 2;
	ld.global.u32 	%r163, [%rd3+8];
	mul.wide.s32 	%rd73, %r180, 4;
	add.s64 	%rd74, %rd1, %rd73;
	ld.global.u32 	%r164, [%rd74];
	setp.lt.s32 	%p42, %r163, %r164;
	selp.b32 	%r180, %r162, %r180, %p42;
$L__BB0_17:
	setp.ne.s32 	%p43, %r1, %r167;
	@%p43 bra 	$L__BB0_19;
	ld.global.u32 	%r165, [%rd2];
	mul.wide.s32 	%rd75, %r180, 4;
	add.s64 	%rd76, %rd1, %rd75;
	ld.global.u32 	%r166, [%rd76];
	st.global.u32 	[%rd2], %r166;
	st.global.u32 	[%rd76], %r165;
$L__BB0_19:
	bar.sync 	0;
	setp.ne.s32 	%p44, %r6, %r2;
	add.s16 	%rs14, %rs14, 1;
	add.s16 	%rs13, %rs13, 1;
	mov.u32 	%r167, %r6;
	@%p44 bra 	$L__BB0_3;
$L__BB0_20:
	ret;

}


// ===== COMPILED SASS (sm_100) =====

	.target	sm_100

	.elftype	@"ET_EXEC"


//--------------------- .note.nv.tkinfo           --------------------------
	.section	.note.nv.tkinfo,"",@"SHT_NOTE"
	.sectionflags	@"SHF_NOTE_NV_TKINFO"
	.tkinfo
        /*0018*/ 	.word	0x00000002
        /*0030*/ 	.string	""
        /*0030*/ 	.string	"ptxas"
        /*0030*/ 	.string	"Cuda compilation tools, release 13.0, V13.0.88"
        /*0030*/ 	.string	"Build cuda_13.0.r13.0/compiler.36424714_0"
        /*0030*/ 	.string	"-arch sm_100 -m 64 "



//--------------------- .note.nv.cuinfo           --------------------------
	.section	.note.nv.cuinfo,"",@"SHT_NOTE"
	.sectionflags	@"SHF_NOTE_NV_CUINFO"
        /*0018*/ 	.short	0x0002
        /*001a*/ 	.short	0x0064
        /*001c*/ 	.short	0x0082
	.zero		2


//--------------------- .nv.info                  --------------------------
	.section	.nv.info,"",@"SHT_CUDA_INFO"
	.align	4


	//----- nvinfo : EIATTR_REGCOUNT
	.align		4
        /*0000*/ 	.byte	0x04, 0x2f
        /*0002*/ 	.short	(.L_1 - .L_0)
	.align		4
.L_0:
        /*0004*/ 	.word	index@(_Z9selecsortPii)
        /*0008*/ 	.word	0x00000018


	//----- nvinfo : EIATTR_FRAME_SIZE
	.align		4
.L_1:
        /*000c*/ 	.byte	0x04, 0x11
        /*000e*/ 	.short	(.L_3 - .L_2)
	.align		4
.L_2:
        /*0010*/ 	.word	index@(_Z9selecsortPii)
        /*0014*/ 	.word	0x00000000


	//----- nvinfo : EIATTR_MIN_STACK_SIZE
	.align		4
.L_3:
        /*0018*/ 	.byte	0x04, 0x12
        /*001a*/ 	.short	(.L_5 - .L_4)
	.align		4
.L_4:
        /*001c*/ 	.word	index@(_Z9selecsortPii)
        /*0020*/ 	.word	0x00000000
.L_5:


//--------------------- .nv.compat                --------------------------
	.section	.nv.compat,"",@"SHT_CUDA_COMPAT_INFO"
	.align	4
        /*0000*/ 	.byte	0x02, 0x09, 0x00, 0x00, 0x02, 0x02, 0x01, 0x00, 0x02, 0x05, 0x05, 0x00, 0x03, 0x07, 0x01, 0x01
        /*0010*/ 	.byte	0x02, 0x03, 0x00, 0x00, 0x02, 0x06, 0x01, 0x00, 0x04, 0x0b, 0x08, 0x00, 0x09, 0x00, 0x00, 0x00
        /*0020*/ 	.byte	0x00, 0x00, 0x00, 0x00


//--------------------- .nv.info._Z9selecsortPii  --------------------------
	.section	.nv.info._Z9selecsortPii,"",@"SHT_CUDA_INFO"
	.sectionflags	@""
	.align	4


	//----- nvinfo : EIATTR_CUDA_API_VERSION
	.align		4
        /*0000*/ 	.byte	0x04, 0x37
        /*0002*/ 	.short	(.L_7 - .L_6)
.L_6:
        /*0004*/ 	.word	0x00000082


	//----- nvinfo : EIATTR_KPARAM_INFO
	.align		4
.L_7:
        /*0008*/ 	.byte	0x04, 0x17
        /*000a*/ 	.short	(.L_9 - .L_8)
.L_8:
        /*000c*/ 	.word	0x00000000
        /*0010*/ 	.short	0x0001
        /*0012*/ 	.short	0x0008
        /*0014*/ 	.byte	0x00, 0xf0, 0x11, 0x00


	//----- nvinfo : EIATTR_KPARAM_INFO
	.align		4
.L_9:
        /*0018*/ 	.byte	0x04, 0x17
        /*001a*/ 	.short	(.L_11 - .L_10)
.L_10:
        /*001c*/ 	.word	0x00000000
        /*0020*/ 	.short	0x0000
        /*0022*/ 	.short	0x0000
        /*0024*/ 	.byte	0x00, 0xf5, 0x21, 0x00


	//----- nvinfo : EIATTR_SPARSE_MMA_MASK
	.align		4
.L_11:
        /*0028*/ 	.byte	0x03, 0x50
        /*002a*/ 	.short	0x0000


	//----- nvinfo : EIATTR_MAXREG_COUNT
	.align		4
        /*002c*/ 	.byte	0x03, 0x1b
        /*002e*/ 	.short	0x00ff


	//----- nvinfo : EIATTR_NUM_BARRIERS
	.align		4
        /*0030*/ 	.byte	0x02, 0x4c
        /*0032*/ 	.byte	0x01
	.zero		1


	//----- nvinfo : EIATTR_MERCURY_ISA_VERSION
	.align		4
        /*0034*/ 	.byte	0x03, 0x5f
        /*0036*/ 	.short	0x0101


	//----- nvinfo : EIATTR_VRC_CTA_INIT_COUNT
	.align		4
        /*0038*/ 	.byte	0x02, 0x4a
	.zero		1
	.zero		1


	//----- nvinfo : EIATTR_EXIT_INSTR_OFFSETS
	.align		4
        /*003c*/ 	.byte	0x04, 0x1c
        /*003e*/ 	.short	(.L_13 - .L_12)


	//   ....[0]....
.L_12:
        /*0040*/ 	.word	0x00000070


	//   ....[1]....
        /*0044*/ 	.word	0x00000090


	//   ....[2]....
        /*0048*/ 	.word	0x00000ed0


	//----- nvinfo : EIATTR_CBANK_PARAM_SIZE
	.align		4
.L_13:
        /*004c*/ 	.byte	0x03, 0x19
        /*004e*/ 	.short	0x000c


	//----- nvinfo : EIATTR_PARAM_CBANK
	.align		4
        /*0050*/ 	.byte	0x04, 0x0a
        /*0052*/ 	.short	(.L_15 - .L_14)
	.align		4
.L_14:
        /*0054*/ 	.word	index@(.nv.constant0._Z9selecsortPii)
        /*0058*/ 	.short	0x0380
        /*005a*/ 	.short	0x000c


	//----- nvinfo : EIATTR_SW_WAR
	.align		4
.L_15:
        /*005c*/ 	.byte	0x04, 0x36
        /*005e*/ 	.short	(.L_17 - .L_16)
.L_16:
        /*0060*/ 	.word	0x00000008
.L_17:


//--------------------- .nv.callgraph             --------------------------
	.section	.nv.callgraph,"",@"SHT_CUDA_CALLGRAPH"
	.align	4
	.sectionentsize	8
	.align		4
        /*0000*/ 	.word	0x00000000
	.align		4
        /*0004*/ 	.word	0xffffffff
	.align		4
        /*0008*/ 	.word	0x00000000
	.align		4
        /*000c*/ 	.word	0xfffffffe
	.align		4
        /*0010*/ 	.word	0x00000000
	.align		4
        /*0014*/ 	.word	0xfffffffd
	.align		4
        /*0018*/ 	.word	0x00000000
	.align		4
        /*001c*/ 	.word	0xfffffffc


//--------------------- .text._Z9selecsortPii     --------------------------
	.section	.text._Z9selecsortPii,"ax",@progbits
	.align	128
        .global         _Z9selecsortPii
        .type           _Z9selecsortPii,@function
        .size           _Z9selecsortPii,(.L_x_7 - _Z9selecsortPii)
        .other          _Z9selecsortPii,@"STO_CUDA_ENTRY STV_DEFAULT"
_Z9selecsortPii:
.text._Z9selecsortPii:
[----:B------:R-:W-:Y:S01]  /*0000*/  LDC R1, c[0x0][0x37c] ;  /* 0x0000df00ff017b82 */ /* 0x000fe20000000800 */
[----:B------:R-:W0:Y:S07]  /*0010*/  S2R R3, SR_TID.X ;  /* 0x0000000000037919 */ /* 0x000e2e0000002100 */
[----:B------:R-:W0:Y:S08]  /*0020*/  S2UR UR4, SR_CTAID.X ;  /* 0x00000000000479c3 */ /* 0x000e300000002500 */
[----:B------:R-:W0:Y:S08]  /*0030*/  LDC R0, c[0x0][0x360] ;  /* 0x0000d800ff007b82 */ /* 0x000e300000000800 */
[----:B------:R-:W1:Y:S01]  /*0040*/  LDC R5, c[0x0][0x388] ;  /* 0x0000e200ff057b82 */ /* 0x000e620000000800 */
[----:B0-----:R-:W-:-:S05]  /*0050*/  IMAD R0, R0, UR4, R3 ;  /* 0x0000000400007c24 */ /* 0x001fca000f8e0203 */
[----:B-1----:R-:W-:-:S13]  /*0060*/  ISETP.GE.AND P0, PT, R0, R5, PT ;  /* 0x000000050000720c */ /* 0x002fda0003f06270 */
[----:B------:R-:W-:Y:S05]  /*0070*/  @P0 EXIT ;  /* 0x000000000000094d */ /* 0x000fea0003800000 */
[----:B------:R-:W-:-:S13]  /*0080*/  ISETP.GE.AND P0, PT, R5, 0x2, PT ;  /* 0x000000020500780c */ /* 0x000fda0003f06270 */
[----:B------:R-:W-:Y:S05]  /*0090*/  @!P0 EXIT ;  /* 0x000000000000894d */ /* 0x000fea0003800000 */
[----:B------:R-:W0:Y:S01]  /*00a0*/  LDC.64 R2, c[0x0][0x380] ;  /* 0x0000e000ff027b82 */ /* 0x000e220000000a00 */
[----:B------:R-:W-:Y:S01]  /*00b0*/  VIADD R4, R5, 0xffffffff ;  /* 0xffffffff05047836 */ /* 0x000fe20000000000 */
[----:B------:R-:W-:Y:S01]  /*00c0*/  PRMT R5, RZ, 0x7610, R5 ;  /* 0x00007610ff057816 */ /* 0x000fe20000000005 */
[----:B------:R-:W1:Y:S01]  /*00d0*/  LDCU.U16 UR7, c[0x0][0x388] ;  /* 0x00007100ff0777ac */ /* 0x000e620008000400 */
[----:B------:R-:W-:Y:S01]  /*00e0*/  PRMT R6, RZ, 0x7610, R6 ;  /* 0x00007610ff067816 */ /* 0x000fe20000000006 */
[----:B------:R-:W2:Y:S01]  /*00f0*/  LDCU.64 UR8, c[0x0][0x358] ;  /* 0x00006b00ff0877ac */ /* 0x000ea20008000a00 */
[----:B------:R-:W-:Y:S01]  /*0100*/  UMOV UR4, URZ ;  /* 0x000000ff00047c82 */ /* 0x000fe20008000000 */
[----:B012---:R-:W-:-:S07]  /*0110*/  IMAD.WIDE.U32 R2, R0, 0x4, R2 ;  /* 0x0000000400027825 */ /* 0x007fce00078e0002 */
.L_x_5:
[----:B------:R-:W0:Y:S01]  /*0120*/  LDCU UR5, c[0x0][0x388] ;  /* 0x00007100ff0577ac */ /* 0x000e220008000800 */
[----:B------:R-:W-:Y:S02]  /*0130*/  VIADD R20, R4, -UR4 ;  /* 0x8000000404147c36 */ /* 0x000fe40008000000 */
[----:B------:R-:W-:Y:S01]  /*0140*/  IMAD.U32 R7, RZ, RZ, UR4 ;  /* 0x00000004ff077e24 */ /* 0x000fe2000f8e00ff */
[----:B------:R-:W-:-:S06]  /*0150*/  UIADD3 UR6, UPT, UPT, UR4, 0x1, URZ ;  /* 0x0000000104067890 */ /* 0x000fcc000fffe0ff */
[----:B------:R-:W-:Y:S01]  /*0160*/  MOV R8, UR6 ;  /* 0x0000000600087c02 */ /* 0x000fe20008000f00 */
[----:B0-----:R-:W-:-:S04]  /*0170*/  UIADD3 UR5, UPT, UPT, -UR4, -0x2, UR5 ;  /* 0xfffffffe04057890 */ /* 0x001fc8000fffe105 */
[----:B------:R-:W-:-:S09]  /*0180*/  UISETP.GE.U32.AND UP0, UPT, UR5, 0xf, UPT ;  /* 0x0000000f0500788c */ /* 0x000fd2000bf06070 */
[----:B------:R-:W-:Y:S05]  /*0190*/  BRA.U !UP0, `(.L_x_0) ;  /* 0x0000000508707547 */ /* 0x000fea000b800000 */
[----:B------:R-:W-:Y:S01]  /*01a0*/  LOP3.LUT R12, R20, 0xfffffff0, RZ, 0xc0, !PT ;  /* 0xfffffff0140c7812 */ /* 0x000fe200078ec0ff */
[----:B------:R-:W-:Y:S02]  /*01b0*/  IMAD.U32 R13, RZ, RZ, UR4 ;  /* 0x00000004ff0d7e24 */ /* 0x000fe4000f8e00ff */
[----:B------:R-:W-:Y:S02]  /*01c0*/  IMAD.U32 R7, RZ, RZ, UR4 ;  /* 0x00000004ff077e24 */ /* 0x000fe4000f8e00ff */
[----:B------:R-:W-:-:S07]  /*01d0*/  IMAD.MOV R12, RZ, RZ, -R12 ;  /* 0x000000ffff0c7224 */ /* 0x000fce00078e0a0c */
.L_x_1:
[----:B------:R-:W0:Y:S01]  /*01e0*/  LDC.64 R10, c[0x0][0x380] ;  /* 0x0000e000ff0a7b82 */ /* 0x000e220000000a00 */
[----:B------:R-:W-:Y:S01]  /*01f0*/  IADD3 R16, PT, PT, R13, 0x1, RZ ;  /* 0x000000010d107810 */ /* 0x000fe20007ffe0ff */
[----:B0-----:R-:W-:-:S04]  /*0200*/  IMAD.WIDE R14, R7, 0x4, R10 ;  /* 0x00000004070e7825 */ /* 0x001fc800078e020a */
[----:B------:R-:W-:Y:S02]  /*0210*/  IMAD.WIDE.U32 R8, R16, 0x4, R10 ;  /* 0x0000000410087825 */ /* 0x000fe400078e000a */
[----:B------:R-:W2:Y:S04]  /*0220*/  LDG.E R14, desc[UR8][R14.64] ;  /* 0x000000080e0e7981 */ /* 0x000ea8000c1e1900 */
[----:B------:R-:W2:Y:S04]  /*0230*/  LDG.E R17, desc[UR8][R8.64] ;  /* 0x0000000808117981 */ /* 0x000ea8000c1e1900 */
[----:B------:R-:W3:Y:S04]  /*0240*/  LDG.E R18, desc[UR8][R8.64+0x4] ;  /* 0x0000040808127981 */ /* 0x000ee8000c1e1900 */
[----:B------:R-:W4:Y:S01]  /*0250*/  LDG.E R21, desc[UR8][R8.64+0x8] ;  /* 0x0000080808157981 */ /* 0x000f22000c1e1900 */
[----:B--2---:R-:W-:-:S04]  /*0260*/  ISETP.GE.AND P0, PT, R17, R14, PT ;  /* 0x0000000e1100720c */ /* 0x004fc80003f06270 */
[----:B------:R-:W-:-:S05]  /*0270*/  SEL R7, R16, R7, !P0 ;  /* 0x0000000710077207 */ /* 0x000fca0004000000 */
[----:B------:R-:W-:-:S06]  /*0280*/  IMAD.WIDE R16, R7, 0x4, R10 ;  /* 0x0000000407107825 */ /* 0x000fcc00078e020a */
[----:B------:R-:W3:Y:S02]  /*0290*/  LDG.E R17, desc[UR8][R16.64] ;  /* 0x0000000810117981 */ /* 0x000ee4000c1e1900 */
[----:B---3--:R-:W-:-:S13]  /*02a0*/  ISETP.GE.AND P0, PT, R18, R17, PT ;  /* 0x000000111200720c */ /* 0x008fda0003f06270 */
[----:B------:R-:W-:-:S04]  /*02b0*/  @!P0 VIADD R7, R13, 0x2 ;  /* 0x000000020d078836 */ /* 0x000fc80000000000 */
[----:B------:R-:W-:-:S06]  /*02c0*/  IMAD.WIDE R18, R7, 0x4, R10 ;  /* 0x0000000407127825 */ /* 0x000fcc00078e020a */
[----:B------:R-:W4:Y:S02]  /*02d0*/  LDG.E R18, desc[UR8][R18.64] ;  /* 0x0000000812127981 */ /* 0x000f24000c1e1900 */
[----:B----4-:R-:W-:Y:S02]  /*02e0*/  ISETP.GE.AND P0, PT, R21, R18, PT ;  /* 0x000000121500720c */ /* 0x010fe40003f06270 */
[----:B------:R-:W2:Y:S11]  /*02f0*/  LDG.E R21, desc[UR8][R8.64+0xc] ;  /* 0x00000c0808157981 */ /* 0x000eb6000c1e1900 */
[----:B------:R-:W-:-:S04]  /*0300*/  @!P0 VIADD R7, R13, 0x3 ;  /* 0x000000030d078836 */ /* 0x000fc80000000000 */
[----:B------:R-:W-:-:S06]  /*0310*/  IMAD.WIDE R14, R7, 0x4, R10 ;  /* 0x00000004070e7825 */ /* 0x000fcc00078e020a */
[----:B------:R-:W2:Y:S02]  /*0320*/  LDG.E R14, desc[UR8][R14.64] ;  /* 0x000000080e0e7981 */ /* 0x000ea4000c1e1900 */
[----:B--2---:R-:W-:Y:S02]  /*0330*/  ISETP.GE.AND P0, PT, R21, R14, PT ;  /* 0x0000000e1500720c */ /* 0x004fe40003f06270 */
[----:B------:R-:W2:Y:S11]  /*0340*/  LDG.E R21, desc[UR8][R8.64+0x10] ;  /* 0x0000100808157981 */ /* 0x000eb6000c1e1900 */
[----:B------:R-:W-:-:S05]  /*0350*/  @!P0 IADD3 R7, PT, PT, R13, 0x4, RZ ;  /* 0x000000040d078810 */ /* 0x000fca0007ffe0ff */
[----:B------:R-:W-:-:S06]  /*0360*/  IMAD.WIDE R16, R7, 0x4, R10 ;  /* 0x0000000407107825 */ /* 0x000fcc00078e020a */
[----:B------:R-:W2:Y:S02]  /*0370*/  LDG.E R16, desc[UR8][R16.64] ;  /* 0x0000000810107981 */ /* 0x000ea4000c1e1900 */
[----:B--2---:R-:W-:Y:S02]  /*0380*/  ISETP.GE.AND P0, PT, R21, R16, PT ;  /* 0x000000101500720c */ /* 0x004fe40003f06270 */
[----:B------:R-:W2:Y:S11]  /*0390*/  LDG.E R21, desc[UR8][R8.64+0x14] ;  /* 0x0000140808157981 */ /* 0x000eb6000c1e1900 */
[----:B------:R-:W-:-:S04]  /*03a0*/  @!P0 VIADD R7, R13, 0x5 ;  /* 0x000000050d078836 */ /* 0x000fc80000000000 */
        /* <DEDUP_REMOVED lines=38> */
[----:B------:R-:W2:Y:S04]  /*0610*/  LDG.E R21, desc[UR8][R8.64+0x34] ;  /* 0x0000340808157981 */ /* 0x000ea8000c1e1900 */
[----:B------:R-:W3:Y:S07]  /*0620*/  LDG.E R14, desc[UR8][R8.64+0x3c] ;  /* 0x00003c08080e7981 */ /* 0x000eee000c1e1900 */
        /* <DEDUP_REMOVED lines=8> */
[----:B--2---:R-:W-:-:S13]  /*06b0*/  ISETP.GE.AND P0, PT, R21, R18, PT ;  /* 0x000000121500720c */ /* 0x004fda0003f06270 */
[----:B------:R-:W-:-:S04]  /*06c0*/  @!P0 VIADD R7, R13, 0xf ;  /* 0x0000000f0d078836 */ /* 0x000fc80000000000 */
[----:B------:R-:W-:-:S06]  /*06d0*/  IMAD.WIDE R10, R7, 0x4, R10 ;  /* 0x00000004070a7825 */ /* 0x000fcc00078e020a */
[----:B------:R-:W3:Y:S01]  /*06e0*/  LDG.E R11, desc[UR8][R10.64] ;  /* 0x000000080a0b7981 */ /* 0x000ee2000c1e1900 */
[----:B------:R-:W-:-:S04]  /*06f0*/  IADD3 R12, PT, PT, R12, 0x10, RZ ;  /* 0x000000100c0c7810 */ /* 0x000fc80007ffe0ff */
[----:B------:R-:W-:Y:S01]  /*0700*/  ISETP.NE.AND P1, PT, R12, RZ, PT ;  /* 0x000000ff0c00720c */ /* 0x000fe20003f25270 */
[----:B------:R-:W-:Y:S01]  /*0710*/  VIADD R13, R13, 0x10 ;  /* 0x000000100d0d7836 */ /* 0x000fe20000000000 */
[----:B---3--:R-:W-:-:S04]  /*0720*/  ISETP.GE.AND P0, PT, R14, R11, PT ;  /* 0x0000000b0e00720c */ /* 0x008fc80003f06270 */
[----:B------:R-:W-:-:S07]  /*0730*/  SEL R7, R13, R7, !P0 ;  /* 0x000000070d077207 */ /* 0x000fce0004000000 */
[----:B------:R-:W-:Y:S05]  /*0740*/  @P1 BRA `(.L_x_1) ;  /* 0xfffffff800a41947 */ /* 0x000fea000383ffff */
[----:B------:R-:W-:-:S07]  /*0750*/  VIADD R8, R13, 0x1 ;  /* 0x000000010d087836 */ /* 0x000fce0000000000 */
.L_x_0:
[----:B------:R-:W-:-:S13]  /*0760*/  LOP3.LUT P0, RZ, R20, 0xf, RZ, 0xc0, !PT ;  /* 0x0000000f14ff7812 */ /* 0x000fda000780c0ff */
[----:B------:R-:W-:Y:S05]  /*0770*/  @!P0 BRA `(.L_x_2) ;  /* 0x0000000400a08947 */ /* 0x000fea0003800000 */
[----:B------:R-:W-:-:S04]  /*0780*/  LOP3.LUT R9, RZ, R6, RZ, 0x33, !PT ;  /* 0x00000006ff097212 */ /* 0x000fc800078e33ff */
[----:B------:R-:W-:-:S04]  /*0790*/  IADD3 R9, PT, PT, R9, UR7, RZ ;  /* 0x0000000709097c10 */ /* 0x000fc8000fffe0ff */
[----:B------:R-:W-:-:S04]  /*07a0*/  LOP3.LUT R9, R9, 0xf, RZ, 0xc0, !PT ;  /* 0x0000000f09097812 */ /* 0x000fc800078ec0ff */
[C---:B------:R-:W-:Y:S01]  /*07b0*/  LOP3.LUT P0, RZ, R9.reuse, 0x7, RZ, 0xc0, !PT ;  /* 0x0000000709ff7812 */ /* 0x040fe2000780c0ff */
[----:B------:R-:W-:-:S05]  /*07c0*/  VIADD R10, R9, 0xffffffff ;  /* 0xffffffff090a7836 */ /* 0x000fca0000000000 */
[----:B------:R-:W-:-:S13]  /*07d0*/  ISETP.GE.U32.AND P1, PT, R10, 0x7, PT ;  /* 0x000000070a00780c */ /* 0x000fda0003f26070 */
[----:B------:R-:W-:Y:S05]  /*07e0*/  @!P1 BRA `(.L_x_3) ;  /* 0x0000000000ac9947 */ /* 0x000fea0003800000 */
[----:B------:R-:W0:Y:S02]  /*07f0*/  LDC.64 R12, c[0x0][0x380] ;  /* 0x0000e000ff0c7b82 */ /* 0x000e240000000a00 */
[----:B0-----:R-:W-:-:S04]  /*0800*/  IMAD.WIDE R14, R7, 0x4, R12 ;  /* 0x00000004070e7825 */ /* 0x001fc800078e020c */
[C---:B------:R-:W-:Y:S02]  /*0810*/  IMAD.WIDE.U32 R10, R8.reuse, 0x4, R12 ;  /* 0x00000004080a7825 */ /* 0x040fe400078e000c */
[----:B------:R-:W2:Y:S04]  /*0820*/  LDG.E R14, desc[UR8][R14.64] ;  /* 0x000000080e0e7981 */ /* 0x000ea8000c1e1900 */
[----:B------:R-:W2:Y:S02]  /*0830*/  LDG.E R9, desc[UR8][R10.64] ;  /* 0x000000080a097981 */ /* 0x000ea4000c1e1900 */
[----:B--2---:R-:W-:Y:S02]  /*0840*/  ISETP.GE.AND P1, PT, R9, R14, PT ;  /* 0x0000000e0900720c */ /* 0x004fe40003f26270 */
[----:B------:R-:W2:Y:S02]  /*0850*/  LDG.E R9, desc[UR8][R10.64+0x4] ;  /* 0x000004080a097981 */ /* 0x000ea4000c1e1900 */
[----:B------:R-:W-:-:S05]  /*0860*/  SEL R7, R8, R7, !P1 ;  /* 0x0000000708077207 */ /* 0x000fca0004800000 */
        /* <DEDUP_REMOVED lines=33> */
[C---:B------:R-:W-:Y:S01]  /*0a80*/  @!P1 VIADD R7, R8.reuse, 0x7 ;  /* 0x0000000708079836 */ /* 0x040fe20000000000 */
[----:B------:R-:W-:-:S07]  /*0a90*/  IADD3 R8, PT, PT, R8, 0x8, RZ ;  /* 0x0000000808087810 */ /* 0x000fce0007ffe0ff */
.L_x_3:
[----:B------:R-:W-:Y:S05]  /*0aa0*/  @!P0 BRA `(.L_x_2) ;  /* 0x0000000000d48947 */ /* 0x000fea0003800000 */
[----:B------:R-:W-:-:S05]  /*0ab0*/  LOP3.LUT R9, RZ, R5, RZ, 0x33, !PT ;  /* 0x00000005ff097212 */ /* 0x000fca00078e33ff */
[----:B------:R-:W-:-:S05]  /*0ac0*/  VIADD R9, R9, UR7 ;  /* 0x0000000709097c36 */ /* 0x000fca0008000000 */
[----:B------:R-:W-:-:S04]  /*0ad0*/  LOP3.LUT R9, R9, 0xffff, RZ, 0xc0, !PT ;  /* 0x0000ffff09097812 */ /* 0x000fc800078ec0ff */
[C---:B------:R-:W-:Y:S02]  /*0ae0*/  LOP3.LUT R10, R9.reuse, 0x7, RZ, 0xc0, !PT ;  /* 0x00000007090a7812 */ /* 0x040fe400078ec0ff */
[----:B------:R-:W-:-:S03]  /*0af0*/  LOP3.LUT R9, R9, 0x3, RZ, 0xc0, !PT ;  /* 0x0000000309097812 */ /* 0x000fc600078ec0ff */
[----:B------:R-:W-:Y:S01]  /*0b00*/  VIADD R10, R10, 0xffffffff ;  /* 0xffffffff0a0a7836 */ /* 0x000fe20000000000 */
[----:B------:R-:W-:-:S04]  /*0b10*/  ISETP.NE.AND P0, PT, R9, RZ, PT ;  /* 0x000000ff0900720c */ /* 0x000fc80003f05270 */
[----:B------:R-:W-:-:S13]  /*0b20*/  ISETP.GE.U32.AND P1, PT, R10, 0x3, PT ;  /* 0x000000030a00780c */ /* 0x000fda0003f26070 */
[----:B------:R-:W-:Y:S05]  /*0b30*/  @!P1 BRA `(.L_x_4) ;  /* 0x00000000005c9947 */ /* 0x000fea0003800000 */
[----:B------:R-:W0:Y:S02]  /*0b40*/  LDC.64 R12, c[0x0][0x380] ;  /* 0x0000e000ff0c7b82 */ /* 0x000e240000000a00 */
[----:B0-----:R-:W-:-:S04]  /*0b50*/  IMAD.WIDE R14, R7, 0x4, R12 ;  /* 0x00000004070e7825 */ /* 0x001fc800078e020c */
[----:B------:R-:W-:Y:S02]  /*0b60*/  IMAD.WIDE.U32 R10, R8, 0x4, R12 ;  /* 0x00000004080a7825 */ /* 0x000fe400078e000c */
[----:B------:R-:W2:Y:S04]  /*0b70*/  LDG.E R15, desc[UR8][R14.64] ;  /* 0x000000080e0f7981 */ /* 0x000ea8000c1e1900 */
[----:B------:R-:W2:Y:S04]  /*0b80*/  LDG.E R16, desc[UR8][R10.64] ;  /* 0x000000080a107981 */ /* 0x000ea8000c1e1900 */
[----:B------:R-:W3:Y:S04]  /*0b90*/  LDG.E R18, desc[UR8][R10.64+0x4] ;  /* 0x000004080a127981 */ /* 0x000ee8000c1e1900 */
[----:B------:R-:W4:Y:S04]  /*0ba0*/  LDG.E R20, desc[UR8][R10.64+0x8] ;  /* 0x000008080a147981 */ /* 0x000f28000c1e1900 */
[----:B------:R-:W5:Y:S01]  /*0bb0*/  LDG.E R14, desc[UR8][R10.64+0xc] ;  /* 0x00000c080a0e7981 */ /* 0x000f62000c1e1900 */
[----:B--2---:R-:W-:-:S04]  /*0bc0*/  ISETP.GE.AND P1, PT, R16, R15, PT ;  /* 0x0000000f1000720c */ /* 0x004fc80003f26270 */
[----:B------:R-:W-:-:S05]  /*0bd0*/  SEL R7, R8, R7, !P1 ;  /* 0x0000000708077207 */ /* 0x000fca0004800000 */
[----:B------:R-:W-:-:S06]  /*0be0*/  IMAD.WIDE R16, R7, 0x4, R12 ;  /* 0x0000000407107825 */ /* 0x000fcc00078e020c */
[----:B------:R-:W3:Y:S02]  /*0bf0*/  LDG.E R17, desc[UR8][R16.64] ;  /* 0x0000000810117981 */ /* 0x000ee4000c1e1900 */
[----:B---3--:R-:W-:-:S13]  /*0c00*/  ISETP.GE.AND P1, PT, R18, R17, PT ;  /* 0x000000111200720c */ /* 0x008fda0003f26270 */
[----:B------:R-:W-:-:S05]  /*0c10*/  @!P1 IADD3 R7, PT, PT, R8, 0x1, RZ ;  /* 0x0000000108079810 */ /* 0x000fca0007ffe0ff */
[----:B------:R-:W-:-:S06]  /*0c20*/  IMAD.WIDE R18, R7, 0x4, R12 ;  /* 0x0000000407127825 */ /* 0x000fcc00078e020c */
[----:B------:R-:W4:Y:S02]  /*0c30*/  LDG.E R19, desc[UR8][R18.64] ;  /* 0x0000000812137981 */ /* 0x000f24000c1e1900 */
[----:B----4-:R-:W-:-:S13]  /*0c40*/  ISETP.GE.AND P1, PT, R20, R19, PT ;  /* 0x000000131400720c */ /* 0x010fda0003f26270 */
[----:B------:R-:W-:-:S04]  /*0c50*/  @!P1 VIADD R7, R8, 0x2 ;  /* 0x0000000208079836 */ /* 0x000fc80000000000 */
[----:B------:R-:W-:-:S06]  /*0c60*/  IMAD.WIDE R12, R7, 0x4, R12 ;  /* 0x00000004070c7825 */ /* 0x000fcc00078e020c */
[----:B------:R-:W5:Y:S02]  /*0c70*/  LDG.E R13, desc[UR8][R12.64] ;  /* 0x000000080c0d7981 */ /* 0x000f64000c1e1900 */
[----:B-----5:R-:W-:-:S13]  /*0c80*/  ISETP.GE.AND P1, PT, R14, R13, PT ;  /* 0x0000000d0e00720c */ /* 0x020fda0003f26270 */
[C---:B------:R-:W-:Y:S01]  /*0c90*/  @!P1 VIADD R7, R8.reuse, 0x3 ;  /* 0x0000000308079836 */ /* 0x040fe20000000000 */
[----:B------:R-:W-:-:S07]  /*0ca0*/  IADD3 R8, PT, PT, R8, 0x4, RZ ;  /* 0x0000000408087810 */ /* 0x000fce0007ffe0ff */
.L_x_4:
[----:B------:R-:W-:Y:S05]  /*0cb0*/  @!P0 BRA `(.L_x_2) ;  /* 0x0000000000508947 */ /* 0x000fea0003800000 */
[----:B------:R-:W0:Y:S02]  /*0cc0*/  LDC.64 R12, c[0x0][0x380] ;  /* 0x0000e000ff0c7b82 */ /* 0x000e240000000a00 */
[----:B0-----:R-:W-:-:S04]  /*0cd0*/  IMAD.WIDE R14, R7, 0x4, R12 ;  /* 0x00000004070e7825 */ /* 0x001fc800078e020c */
[----:B------:R-:W-:Y:S02]  /*0ce0*/  IMAD.WIDE.U32 R10, R8, 0x4, R12 ;  /* 0x00000004080a7825 */ /* 0x000fe400078e000c */
[----:B------:R-:W2:Y:S04]  /*0cf0*/  LDG.E R15, desc[UR8][R14.64] ;  /* 0x000000080e0f7981 */ /* 0x000ea8000c1e1900 */
[----:B------:R-:W2:Y:S01]  /*0d00*/  LDG.E R16, desc[UR8][R10.64] ;  /* 0x000000080a107981 */ /* 0x000ea2000c1e1900 */
[----:B------:R-:W-:Y:S02]  /*0d10*/  ISETP.NE.AND P1, PT, R9, 0x1, PT ;  /* 0x000000010900780c */ /* 0x000fe40003f25270 */
[----:B--2---:R-:W-:-:S04]  /*0d20*/  ISETP.GE.AND P0, PT, R16, R15, PT ;  /* 0x0000000f1000720c */ /* 0x004fc80003f06270 */
[----:B------:R-:W-:-:S07]  /*0d30*/  SEL R7, R8, R7, !P0 ;  /* 0x0000000708077207 */ /* 0x000fce0004000000 */
[----:B------:R-:W-:Y:S05]  /*0d40*/  @!P1 BRA `(.L_x_2) ;  /* 0x00000000002c9947 */ /* 0x000fea0003800000 */
[----:B------:R-:W-:Y:S01]  /*0d50*/  IMAD.WIDE R14, R7, 0x4, R12 ;  /* 0x00000004070e7825 */ /* 0x000fe200078e020c */
[----:B------:R-:W2:Y:S05]  /*0d60*/  LDG.E R16, desc[UR8][R10.64+0x4] ;  /* 0x000004080a107981 */ /* 0x000eaa000c1e1900 */
[----:B------:R-:W2:Y:S01]  /*0d70*/  LDG.E R15, desc[UR8][R14.64] ;  /* 0x000000080e0f7981 */ /* 0x000ea2000c1e1900 */
[----:B------:R-:W-:-:S13]  /*0d80*/  ISETP.NE.AND P0, PT, R9, 0x2, PT ;  /* 0x000000020900780c */ /* 0x000fda0003f05270 */
[----:B------:R-:W3:Y:S01]  /*0d90*/  @P0 LDG.E R9, desc[UR8][R10.64+0x8] ;  /* 0x000008080a090981 */ /* 0x000ee2000c1e1900 */
[----:B--2---:R-:W-:-:S13]  /*0da0*/  ISETP.GE.AND P1, PT, R16, R15, PT ;  /* 0x0000000f1000720c */ /* 0x004fda0003f26270 */
[----:B------:R-:W-:-:S04]  /*0db0*/  @!P1 VIADD R7, R8, 0x1 ;  /* 0x0000000108079836 */ /* 0x000fc80000000000 */
[----:B------:R-:W-:-:S06]  /*0dc0*/  @P0 IMAD.WIDE R12, R7, 0x4, R12 ;  /* 0x00000004070c0825 */ /* 0x000fcc00078e020c */
[----:B------:R-:W3:Y:S02]  /*0dd0*/  @P0 LDG.E R12, desc[UR8][R12.64] ;  /* 0x000000080c0c0981 */ /* 0x000ee4000c1e1900 */
[----:B---3--:R-:W-:-:S13]  /*0de0*/  ISETP.GE.OR P1, PT, R9, R12, !P0 ;  /* 0x0000000c0900720c */ /* 0x008fda0004726670 */
[----:B------:R-:W-:-:S07]  /*0df0*/  @!P1 VIADD R7, R8, 0x2 ;  /* 0x0000000208079836 */ /* 0x000fce0000000000 */
.L_x_2:
[----:B------:R-:W-:-:S13]  /*0e00*/  ISETP.NE.AND P0, PT, R0, UR4, PT ;  /* 0x0000000400007c0c */ /* 0x000fda000bf05270 */
[----:B------:R-:W0:Y:S02]  /*0e10*/  @!P0 LDC.64 R8, c[0x0][0x380] ;  /* 0x0000e000ff088b82 */ /* 0x000e240000000a00 */
[----:B0-----:R-:W-:Y:S02]  /*0e20*/  @!P0 IMAD.WIDE R8, R7, 0x4, R8 ;  /* 0x0000000407088825 */ /* 0x001fe400078e0208 */
[----:B------:R-:W2:Y:S04]  /*0e30*/  @!P0 LDG.E R7, desc[UR8][R2.64] ;  /* 0x0000000802078981 */ /* 0x000ea8000c1e1900 */
[----:B------:R-:W3:Y:S01]  /*0e40*/  @!P0 LDG.E R11, desc[UR8][R8.64] ;  /* 0x00000008080b8981 */ /* 0x000ee2000c1e1900 */
[----:B------:R-:W-:Y:S01]  /*0e50*/  UMOV UR4, UR6 ;  /* 0x0000000600047c82 */ /* 0x000fe20008000000 */
[----:B------:R-:W-:Y:S01]  /*0e60*/  IADD3 R6, PT, PT, R6, 0x1, RZ ;  /* 0x0000000106067810 */ /* 0x000fe20007ffe0ff */
[----:B------:R-:W-:Y:S01]  /*0e70*/  VIADD R5, R5, 0x1 ;  /* 0x0000000105057836 */ /* 0x000fe20000000000 */
[----:B---3--:R0:W-:Y:S04]  /*0e80*/  @!P0 STG.E desc[UR8][R2.64], R11 ;  /* 0x0000000b02008986 */ /* 0x0081e8000c101908 */
[----:B--2---:R0:W-:Y:S01]  /*0e90*/  @!P0 STG.E desc[UR8][R8.64], R7 ;  /* 0x0000000708008986 */ /* 0x0041e2000c101908 */
[----:B------:R-:W-:Y:S01]  /*0ea0*/  BAR.SYNC.DEFER_BLOCKING 0x0 ;  /* 0x0000000000007b1d */ /* 0x000fe20000010000 */
[----:B------:R-:W-:-:S13]  /*0eb0*/  ISETP.NE.AND P0, PT, R4, UR6, PT ;  /* 0x0000000604007c0c */ /* 0x000fda000bf05270 */
[----:B0-----:R-:W-:Y:S05]  /*0ec0*/  @P0 BRA `(.L_x_5) ;  /* 0xfffffff000940947 */ /* 0x001fea000383ffff */
[----:B------:R-:W-:Y:S05]  /*0ed0*/  EXIT ;  /* 0x000000000000794d */ /* 0x000fea0003800000 */
.L_x_6:
[----:B------:R-:W-:-:S00]  /*0ee0*/  BRA `(.L_x_6) ;  /* 0xfffffffc00fc7947 */ /* 0x000fc0000383ffff */
[----:B------:R-:W-:-:S00]  /*0ef0*/  NOP ;  /* 0x0000000000007918 */ /* 0x000fc00000000000 */
        /* <DEDUP_REMOVED lines=8> */
.L_x_7:


//--------------------- .nv.shared.reserved.0     --------------------------
	.section	.nv.shared.reserved.0,"aw",@nobits
	.weak		__nv_reservedSMEM_offset_0_alias
	.size		__nv_reservedSMEM_offset_0_alias, 0, 64
	.other		__nv_reservedSMEM_offset_0_alias,@"STO_CUDA_RESERVED_SHARED STV_DEFAULT"
__nv_reservedSMEM_offset_0_alias:
	.zero		0
	.zero		64


//--------------------- .nv.constant0._Z9selecsortPii --------------------------
	.section	.nv.constant0._Z9selecsortPii,"a",@progbits
	.sectionflags	@""
	.align	4
.nv.constant0._Z9selecsortPii:
	.zero		908


//--------------------- SYMBOLS --------------------------

	.type		.nv.reservedSmem.offset0,@object
	.size		.nv.reservedSmem.offset0,0x4
